	.headerflags	@"EF_CUDA_TEXMODE_UNIFIED EF_CUDA_64BIT_ADDRESS EF_CUDA_ACCELERATORS EF_CUDA_SM90 EF_CUDA_VIRTUAL_SM(EF_CUDA_SM90)"
	.elftype	@"ET_EXEC"


//--------------------- .nv.info                  --------------------------
	.section	.nv.info,"",@"SHT_CUDA_INFO"
	.align	4


	//----- nvinfo : EIATTR_REGCOUNT
	.align		4
        /*0000*/ 	.byte	0x04, 0x2f
        /*0002*/ 	.short	(.L_3 - .L_2)
	.align		4
.L_2:
        /*0004*/ 	.word	index@(triton_poi_fused__native_batch_norm_legit_no_training_convolution_relu_33)
        /*0008*/ 	.word	0x00000020


	//----- nvinfo : EIATTR_MIN_STACK_SIZE
	.align		4
.L_3:
        /*000c*/ 	.byte	0x04, 0x12
        /*000e*/ 	.short	(.L_5 - .L_4)
	.align		4
.L_4:
        /*0010*/ 	.word	index@(triton_poi_fused__native_batch_norm_legit_no_training_convolution_relu_33)
        /*0014*/ 	.word	0x00000000


	//----- nvinfo : EIATTR_FRAME_SIZE
	.align		4
.L_5:
        /*0018*/ 	.byte	0x04, 0x11
        /*001a*/ 	.short	(.L_7 - .L_6)
	.align		4
.L_6:
        /*001c*/ 	.word	index@(triton_poi_fused__native_batch_norm_legit_no_training_convolution_relu_33)
        /*0020*/ 	.word	0x00000000


	//----- nvinfo : EIATTR_MIN_STACK_SIZE
	.align		4
.L_7:
        /*0024*/ 	.byte	0x04, 0x12
        /*0026*/ 	.short	(.L_9 - .L_8)
	.align		4
.L_8:
        /*0028*/ 	.word	index@(triton_poi_fused__native_batch_norm_legit_no_training_convolution_relu_33)
        /*002c*/ 	.word	0x00000000
.L_9:


//--------------------- .nv.info.triton_poi_fused__native_batch_norm_legit_no_training_convolution_relu_33 --------------------------
	.section	.nv.info.triton_poi_fused__native_batch_norm_legit_no_training_convolution_relu_33,"",@"SHT_CUDA_INFO"
	.sectionflags	@""
	.align	4


	//----- nvinfo : EIATTR_CUDA_API_VERSION
	.align		4
        /*0000*/ 	.byte	0x04, 0x37
        /*0002*/ 	.short	(.L_11 - .L_10)
.L_10:
        /*0004*/ 	.word	0x0000007c


	//----- nvinfo : EIATTR_KPARAM_INFO
	.align		4
.L_11:
        /*0008*/ 	.byte	0x04, 0x17
        /*000a*/ 	.short	(.L_13 - .L_12)
.L_12:
        /*000c*/ 	.word	0x00000000
        /*0010*/ 	.short	0x0007
        /*0012*/ 	.short	0x0038
        /*0014*/ 	.byte	0x00, 0xf0, 0x11, 0x00


	//----- nvinfo : EIATTR_KPARAM_INFO
	.align		4
.L_13:
        /*0018*/ 	.byte	0x04, 0x17
        /*001a*/ 	.short	(.L_15 - .L_14)
.L_14:
        /*001c*/ 	.word	0x00000000
        /*0020*/ 	.short	0x0006
        /*0022*/ 	.short	0x0030
        /*0024*/ 	.byte	0x00, 0xf4, 0x21, 0x00


	//----- nvinfo : EIATTR_KPARAM_INFO
	.align		4
.L_15:
        /*0028*/ 	.byte	0x04, 0x17
        /*002a*/ 	.short	(.L_17 - .L_16)
.L_16:
        /*002c*/ 	.word	0x00000000
        /*0030*/ 	.short	0x0005
        /*0032*/ 	.short	0x0028
        /*0034*/ 	.byte	0x00, 0xf4, 0x21, 0x00


	//----- nvinfo : EIATTR_KPARAM_INFO
	.align		4
.L_17:
        /*0038*/ 	.byte	0x04, 0x17
        /*003a*/ 	.short	(.L_19 - .L_18)
.L_18:
        /*003c*/ 	.word	0x00000000
        /*0040*/ 	.short	0x0004
        /*0042*/ 	.short	0x0020
        /*0044*/ 	.byte	0x00, 0xf4, 0x21, 0x00


	//----- nvinfo : EIATTR_KPARAM_INFO
	.align		4
.L_19:
        /*0048*/ 	.byte	0x04, 0x17
        /*004a*/ 	.short	(.L_21 - .L_20)
.L_20:
        /*004c*/ 	.word	0x00000000
        /*0050*/ 	.short	0x0003
        /*0052*/ 	.short	0x0018
        /*0054*/ 	.byte	0x00, 0xf4, 0x21, 0x00


	//----- nvinfo : EIATTR_KPARAM_INFO
	.align		4
.L_21:
        /*0058*/ 	.byte	0x04, 0x17
        /*005a*/ 	.short	(.L_23 - .L_22)
.L_22:
        /*005c*/ 	.word	0x00000000
        /*0060*/ 	.short	0x0002
        /*0062*/ 	.short	0x0010
        /*0064*/ 	.byte	0x00, 0xf4, 0x21, 0x00


	//----- nvinfo : EIATTR_KPARAM_INFO
	.align		4
.L_23:
        /*0068*/ 	.byte	0x04, 0x17
        /*006a*/ 	.short	(.L_25 - .L_24)
.L_24:
        /*006c*/ 	.word	0x00000000
        /*0070*/ 	.short	0x0001
        /*0072*/ 	.short	0x0008
        /*0074*/ 	.byte	0x00, 0xf4, 0x21, 0x00


	//----- nvinfo : EIATTR_KPARAM_INFO
	.align		4
.L_25:
        /*0078*/ 	.byte	0x04, 0x17
        /*007a*/ 	.short	(.L_27 - .L_26)
.L_26:
        /*007c*/ 	.word	0x00000000
        /*0080*/ 	.short	0x0000
        /*0082*/ 	.short	0x0000
        /*0084*/ 	.byte	0x00, 0xf4, 0x21, 0x00


	//----- nvinfo : EIATTR_SPARSE_MMA_MASK
	.align		4
.L_27:
        /*0088*/ 	.byte	0x03, 0x50
        /*008a*/ 	.short	0x0000


	//----- nvinfo : EIATTR_MAXREG_COUNT
	.align		4
        /*008c*/ 	.byte	0x03, 0x1b
        /*008e*/ 	.short	0x00ff


	//----- nvinfo : EIATTR_EXIT_INSTR_OFFSETS
	.align		4
        /*0090*/ 	.byte	0x04, 0x1c
        /*0092*/ 	.short	(.L_29 - .L_28)


	//   ....[0]....
.L_28:
        /*0094*/ 	.word	0x000007b0


	//----- nvinfo : EIATTR_REQNTID
	.align		4
.L_29:
        /*0098*/ 	.byte	0x04, 0x10
        /*009a*/ 	.short	(.L_31 - .L_30)
.L_30:
        /*009c*/ 	.word	0x00000080
        /*00a0*/ 	.word	0x00000001
        /*00a4*/ 	.word	0x00000001


	//----- nvinfo : EIATTR_CBANK_PARAM_SIZE
	.align		4
.L_31:
        /*00a8*/ 	.byte	0x03, 0x19
        /*00aa*/ 	.short	0x003c


	//----- nvinfo : EIATTR_PARAM_CBANK
	.align		4
        /*00ac*/ 	.byte	0x04, 0x0a
        /*00ae*/ 	.short	(.L_33 - .L_32)
	.align		4
.L_32:
        /*00b0*/ 	.word	index@(.nv.constant0.triton_poi_fused__native_batch_norm_legit_no_training_convolution_relu_33)
        /*00b4*/ 	.short	0x0210
        /*00b6*/ 	.short	0x003c


	//----- nvinfo : EIATTR_SW_WAR
	.align		4
.L_33:
        /*00b8*/ 	.byte	0x04, 0x36
        /*00ba*/ 	.short	(.L_35 - .L_34)
.L_34:
        /*00bc*/ 	.word	0x00000008
.L_35:


//--------------------- .nv.callgraph             --------------------------
	.section	.nv.callgraph,"",@"SHT_CUDA_CALLGRAPH"
	.align	4
	.sectionentsize	8
	.align		4
        /*0000*/ 	.word	0x00000000
	.align		4
        /*0004*/ 	.word	0xffffffff
	.align		4
        /*0008*/ 	.word	0x00000000
	.align		4
        /*000c*/ 	.word	0xfffffffe
	.align		4
        /*0010*/ 	.word	0x00000000
	.align		4
        /*0014*/ 	.word	0xfffffffd
	.align		4
        /*0018*/ 	.word	0x00000000
	.align		4
        /*001c*/ 	.word	0xfffffffc


//--------------------- .nv.constant4             --------------------------
	.section	.nv.constant4,"a",@progbits
	.align	8
	.align		8
.nv.constant4:
        /*0000*/ 	.dword	_$_str
	.align		8
        /*0008*/ 	.dword	_$_str_$_2


//--------------------- .text.triton_poi_fused__native_batch_norm_legit_no_training_convolution_relu_33 --------------------------
	.section	.text.triton_poi_fused__native_batch_norm_legit_no_training_convolution_relu_33,"ax",@progbits
	.align	128
        .global         triton_poi_fused__native_batch_norm_legit_no_training_convolution_relu_33
        .type           triton_poi_fused__native_batch_norm_legit_no_training_convolution_relu_33,@function
        .size           triton_poi_fused__native_batch_norm_legit_no_training_convolution_relu_33,(.L_x_1 - triton_poi_fused__native_batch_norm_legit_no_training_convolution_relu_33)
        .other          triton_poi_fused__native_batch_norm_legit_no_training_convolution_relu_33,@"STO_CUDA_ENTRY STV_DEFAULT"
triton_poi_fused__native_batch_norm_legit_no_training_convolution_relu_33:
.text.triton_poi_fused__native_batch_norm_legit_no_training_convolution_relu_33:
[----:B------:R-:W-:Y:S01]  /*0000*/  LDC R1, c[0x0][0x28] ;  /* 0x00000a00ff017b82 */ /* 0x000fe20000000800 */
[----:B------:R-:W1:Y:S01]  /*0010*/  S2R R0, SR_TID.X ;  /* 0x0000000000007919 */ /* 0x000e620000002100 */
[----:B------:R-:W-:-:S06]  /*0020*/  ULDC.64 UR4, c[0x0][0x208] ;  /* 0x0000820000047ab9 */ /* 0x000fcc0000000a00 */
[----:B------:R-:W2:Y:S01]  /*0030*/  LDC.64 R28, c[0x0][0x218] ;  /* 0x00008600ff1c7b82 */ /* 0x000ea20000000a00 */
[----:B------:R-:W3:Y:S07]  /*0040*/  S2R R5, SR_CTAID.X ;  /* 0x0000000000057919 */ /* 0x000eee0000002500 */
[----:B------:R-:W4:Y:S08]  /*0050*/  LDC.64 R26, c[0x0][0x220] ;  /* 0x00008800ff1a7b82 */ /* 0x000f300000000a00 */
[----:B------:R-:W5:Y:S01]  /*0060*/  LDC.64 R22, c[0x0][0x230] ;  /* 0x00008c00ff167b82 */ /* 0x000f620000000a00 */
[----:B-1----:R-:W-:-:S02]  /*0070*/  SHF.L.U32 R0, R0, 0x2, RZ ;  /* 0x0000000200007819 */ /* 0x002fc400000006ff */
[----:B---3--:R-:W-:Y:S02]  /*0080*/  SHF.R.S32.HI R3, RZ, 0x15, R5 ;  /* 0x00000015ff037819 */ /* 0x008fe40000011405 */
[----:B------:R-:W-:Y:S02]  /*0090*/  LOP3.LUT R0, R0, 0x1fc, RZ, 0xc0, !PT ;  /* 0x000001fc00007812 */ /* 0x000fe400078ec0ff */
[----:B------:R-:W-:Y:S02]  /*00a0*/  SGXT R3, R3, 0x1 ;  /* 0x000000010303781a */ /* 0x000fe40000000200 */
[----:B------:R-:W-:Y:S02]  /*00b0*/  LEA R0, R5, R0, 0xa ;  /* 0x0000000005007211 */ /* 0x000fe400078e50ff */
[----:B------:R-:W1:Y:S02]  /*00c0*/  LDC.64 R4, c[0x0][0x228] ;  /* 0x00008a00ff047b82 */ /* 0x000e640000000a00 */
[----:B------:R-:W-:-:S04]  /*00d0*/  LEA.HI R3, R3, R0, RZ, 0xa ;  /* 0x0000000003037211 */ /* 0x000fc800078f50ff */
[----:B------:R-:W-:Y:S02]  /*00e0*/  SHF.R.S32.HI R9, RZ, 0xa, R3 ;  /* 0x0000000aff097819 */ /* 0x000fe40000011403 */
[----:B------:R-:W-:Y:S02]  /*00f0*/  IADD3 R3, R3, 0x200, RZ ;  /* 0x0000020003037810 */ /* 0x000fe40007ffe0ff */
[----:B------:R-:W-:Y:S02]  /*0100*/  LEA.HI R2, R9, R9, RZ, 0x6 ;  /* 0x0000000909027211 */ /* 0x000fe400078f30ff */
[----:B------:R-:W-:Y:S02]  /*0110*/  SHF.R.S32.HI R3, RZ, 0xa, R3 ;  /* 0x0000000aff037819 */ /* 0x000fe40000011403 */
[----:B------:R-:W-:Y:S02]  /*0120*/  LOP3.LUT R2, R2, 0xffffffc0, RZ, 0xc0, !PT ;  /* 0xffffffc002027812 */ /* 0x000fe400078ec0ff */
[----:B------:R-:W-:-:S02]  /*0130*/  LEA.HI R6, R3, R3, RZ, 0x6 ;  /* 0x0000000303067211 */ /* 0x000fc400078f30ff */
[----:B------:R-:W-:Y:S02]  /*0140*/  IADD3 R9, R9, -R2, RZ ;  /* 0x8000000209097210 */ /* 0x000fe40007ffe0ff */
[----:B------:R-:W-:-:S04]  /*0150*/  LOP3.LUT R6, R6, 0xffffffc0, RZ, 0xc0, !PT ;  /* 0xffffffc006067812 */ /* 0x000fc800078ec0ff */
[----:B------:R-:W-:Y:S01]  /*0160*/  IADD3 R3, R3, -R6, RZ ;  /* 0x8000000603037210 */ /* 0x000fe20007ffe0ff */
[--C-:B-1----:R-:W-:Y:S01]  /*0170*/  IMAD.WIDE R12, R9, 0x4, R4.reuse ;  /* 0x00000004090c7825 */ /* 0x102fe200078e0204 */
[----:B------:R-:W1:Y:S03]  /*0180*/  LDC.64 R6, c[0x0][0x210] ;  /* 0x00008400ff067b82 */ /* 0x000e660000000a00 */
[----:B------:R-:W-:Y:S01]  /*0190*/  IMAD.WIDE R24, R3, 0x4, R4 ;  /* 0x0000000403187825 */ /* 0x000fe200078e0204 */
[----:B------:R-:W3:Y:S04]  /*01a0*/  LDG.E.EL R21, desc[UR4][R12.64] ;  /* 0x000000040c157981 */ /* 0x000ee8000c2e1900 */
[----:B------:R-:W5:Y:S01]  /*01b0*/  LDC.64 R4, c[0x0][0x238] ;  /* 0x00008e00ff047b82 */ /* 0x000f620000000a00 */
[----:B------:R-:W3:Y:S01]  /*01c0*/  LDG.E.EL R24, desc[UR4][R24.64] ;  /* 0x0000000418187981 */ /* 0x000ee2000c2e1900 */
[----:B--2---:R-:W-:-:S05]  /*01d0*/  IMAD.WIDE R10, R9, 0x4, R28 ;  /* 0x00000004090a7825 */ /* 0x004fca00078e021c */
[----:B------:R4:W2:Y:S01]  /*01e0*/  LDG.E.EL R19, desc[UR4][R10.64] ;  /* 0x000000040a137981 */ /* 0x0008a2000c2e1900 */
[----:B-1----:R-:W-:-:S04]  /*01f0*/  IMAD.WIDE R6, R0, 0x4, R6 ;  /* 0x0000000400067825 */ /* 0x002fc800078e0206 */
[C---:B----4-:R-:W-:Y:S01]  /*0200*/  IMAD.WIDE R10, R9.reuse, 0x4, R26 ;  /* 0x00000004090a7825 */ /* 0x050fe200078e021a */
[----:B------:R-:W2:Y:S04]  /*0210*/  LDG.E.128 R12, desc[UR4][R6.64] ;  /* 0x00000004060c7981 */ /* 0x000ea8000c1e1d00 */
[----:B------:R-:W4:Y:S01]  /*0220*/  LDG.E.EL R18, desc[UR4][R10.64] ;  /* 0x000000040a127981 */ /* 0x000f22000c2e1900 */
[----:B-----5:R-:W-:-:S04]  /*0230*/  IMAD.WIDE R16, R9, 0x4, R22 ;  /* 0x0000000409107825 */ /* 0x020fc800078e0216 */
[----:B0-----:R-:W-:Y:S02]  /*0240*/  IMAD.WIDE R8, R9, 0x4, R4 ;  /* 0x0000000409087825 */ /* 0x001fe400078e0204 */
[----:B------:R-:W5:Y:S02]  /*0250*/  LDG.E.EL R17, desc[UR4][R16.64] ;  /* 0x0000000410117981 */ /* 0x000f64000c2e1900 */
[C---:B------:R-:W-:Y:S02]  /*0260*/  IMAD.WIDE R28, R3.reuse, 0x4, R28 ;  /* 0x00000004031c7825 */ /* 0x040fe400078e021c */
[----:B------:R-:W5:Y:S02]  /*0270*/  LDG.E.EL R20, desc[UR4][R8.64] ;  /* 0x0000000408147981 */ /* 0x000f64000c2e1900 */
[C---:B------:R-:W-:Y:S02]  /*0280*/  IMAD.WIDE R26, R3.reuse, 0x4, R26 ;  /* 0x00000004031a7825 */ /* 0x040fe400078e021a */
[----:B------:R0:W5:Y:S04]  /*0290*/  LDG.E.EL R16, desc[UR4][R28.64] ;  /* 0x000000041c107981 */ /* 0x000168000c2e1900 */
[----:B------:R-:W5:Y:S01]  /*02a0*/  LDG.E.128 R8, desc[UR4][R6.64+0x800] ;  /* 0x0008000406087981 */ /* 0x000f62000c1e1d00 */
[----:B------:R-:W-:-:S03]  /*02b0*/  IMAD.WIDE R4, R3, 0x4, R4 ;  /* 0x0000000403047825 */ /* 0x000fc600078e0204 */
[----:B------:R-:W5:Y:S01]  /*02c0*/  LDG.E.EL R2, desc[UR4][R26.64] ;  /* 0x000000041a027981 */ /* 0x000f62000c2e1900 */
[----:B------:R-:W-:-:S03]  /*02d0*/  IMAD.WIDE R22, R3, 0x4, R22 ;  /* 0x0000000403167825 */ /* 0x000fc600078e0216 */
[----:B------:R-:W5:Y:S04]  /*02e0*/  LDG.E.EL R4, desc[UR4][R4.64] ;  /* 0x0000000404047981 */ /* 0x000f68000c2e1900 */
[----:B------:R1:W5:Y:S01]  /*02f0*/  LDG.E.EL R3, desc[UR4][R22.64] ;  /* 0x0000000416037981 */ /* 0x000362000c2e1900 */
[----:B---3--:R-:W-:Y:S01]  /*0300*/  FADD R21, R21, 9.9999997473787516356e-06 ;  /* 0x3727c5ac15157421 */ /* 0x008fe20000000000 */
[----:B------:R-:W-:-:S03]  /*0310*/  FADD R24, R24, 9.9999997473787516356e-06 ;  /* 0x3727c5ac18187421 */ /* 0x000fc60000000000 */
[----:B------:R-:W3:Y:S08]  /*0320*/  MUFU.SQRT R25, R21 ;  /* 0x0000001500197308 */ /* 0x000ef00000002000 */
[----:B0-----:R-:W0:Y:S01]  /*0330*/  MUFU.SQRT R28, R24 ;  /* 0x00000018001c7308 */ /* 0x001e220000002000 */
[C---:B---3--:R-:W-:Y:S02]  /*0340*/  FSETP.GT.AND P0, PT, R25.reuse, 8.50705917302346158658e+37, PT ;  /* 0x7e8000001900780b */ /* 0x048fe40003f04000 */
[----:B------:R-:W-:-:S02]  /*0350*/  FSETP.GEU.AND P2, PT, R25, 1.175494350822287508e-38, PT ;  /* 0x008000001900780b */ /* 0x000fc40003f4e000 */
[C---:B0-----:R-:W-:Y:S02]  /*0360*/  FSETP.GT.AND P1, PT, R28.reuse, 8.50705917302346158658e+37, PT ;  /* 0x7e8000001c00780b */ /* 0x041fe40003f24000 */
[----:B------:R-:W-:-:S07]  /*0370*/  FSETP.GEU.AND P3, PT, R28, 1.175494350822287508e-38, PT ;  /* 0x008000001c00780b */ /* 0x000fce0003f6e000 */
[----:B------:R-:W-:Y:S01]  /*0380*/  @P0 FMUL R25, R25, 0.25 ;  /* 0x3e80000019190820 */ /* 0x000fe20000400000 */
[----:B------:R-:W-:-:S03]  /*0390*/  HFMA2.MMA R24, -RZ, RZ, 1.625, 0 ;  /* 0x3e800000ff187435 */ /* 0x000fc600000001ff */
[----:B------:R-:W-:Y:S01]  /*03a0*/  @!P2 FMUL R25, R25, 16777216 ;  /* 0x4b8000001919a820 */ /* 0x000fe20000400000 */
[----:B------:R-:W-:-:S04]  /*03b0*/  @P1 FMUL R28, R28, 0.25 ;  /* 0x3e8000001c1c1820 */ /* 0x000fc80000400000 */
[----:B------:R-:W-:Y:S01]  /*03c0*/  @!P3 FMUL R28, R28, 16777216 ;  /* 0x4b8000001c1cb820 */ /* 0x000fe20000400000 */
[----:B------:R-:W0:Y:S01]  /*03d0*/  MUFU.RCP R25, R25 ;  /* 0x0000001900197308 */ /* 0x000e220000001000 */
[----:B-1----:R-:W-:-:S07]  /*03e0*/  FSEL R22, R24, 1, P0 ;  /* 0x3f80000018167808 */ /* 0x002fce0000000000 */
[----:B------:R1:W3:Y:S01]  /*03f0*/  MUFU.RCP R5, R28 ;  /* 0x0000001c00057308 */ /* 0x0002e20000001000 */
[----:B------:R-:W-:Y:S01]  /*0400*/  FSEL R24, R24, 1, P1 ;  /* 0x3f80000018187808 */ /* 0x000fe20000800000 */
[----:B------:R-:W-:Y:S01]  /*0410*/  @!P2 FMUL R22, R22, 16777216 ;  /* 0x4b8000001616a820 */ /* 0x000fe20000400000 */
[--C-:B--2---:R-:W-:Y:S01]  /*0420*/  FADD R13, R13, R19.reuse ;  /* 0x000000130d0d7221 */ /* 0x104fe20000000000 */
[--C-:B------:R-:W-:Y:S01]  /*0430*/  FADD R12, R12, R19.reuse ;  /* 0x000000130c0c7221 */ /* 0x100fe20000000000 */
[--C-:B------:R-:W-:Y:S01]  /*0440*/  FADD R14, R14, R19.reuse ;  /* 0x000000130e0e7221 */ /* 0x100fe20000000000 */
[----:B------:R-:W-:Y:S01]  /*0450*/  @!P3 FMUL R24, R24, 16777216 ;  /* 0x4b8000001818b820 */ /* 0x000fe20000400000 */
[----:B------:R-:W-:Y:S01]  /*0460*/  FADD R15, R15, R19 ;  /* 0x000000130f0f7221 */ /* 0x000fe20000000000 */
[----:B0-----:R-:W-:Y:S01]  /*0470*/  FMUL R21, R25, R22 ;  /* 0x0000001619157220 */ /* 0x001fe20000400000 */
[C---:B----4-:R-:W-:Y:S01]  /*0480*/  FADD R22, -R18.reuse, R12 ;  /* 0x0000000c12167221 */ /* 0x050fe20000000100 */
[C---:B------:R-:W-:Y:S01]  /*0490*/  FADD R26, -R18.reuse, R14 ;  /* 0x0000000e121a7221 */ /* 0x040fe20000000100 */
[C---:B-1----:R-:W-:Y:S01]  /*04a0*/  FADD R28, -R18.reuse, R15 ;  /* 0x0000000f121c7221 */ /* 0x042fe20000000100 */
[----:B---3--:R-:W-:Y:S01]  /*04b0*/  FMUL R5, R5, R24 ;  /* 0x0000001805057220 */ /* 0x008fe20000400000 */
[----:B------:R-:W-:-:S02]  /*04c0*/  FADD R24, -R18, R13 ;  /* 0x0000000d12187221 */ /* 0x000fc40000000100 */
[----:B------:R-:W0:Y:S01]  /*04d0*/  LDC.64 R18, c[0x0][0x240] ;  /* 0x00009000ff127b82 */ /* 0x000e220000000a00 */
[C---:B------:R-:W-:Y:S01]  /*04e0*/  FMUL R27, R21.reuse, R22 ;  /* 0x00000016151b7220 */ /* 0x040fe20000400000 */
[C---:B------:R-:W-:Y:S01]  /*04f0*/  FMUL R24, R21.reuse, R24 ;  /* 0x0000001815187220 */ /* 0x040fe20000400000 */
[C---:B------:R-:W-:Y:S01]  /*0500*/  FMUL R23, R21.reuse, R26 ;  /* 0x0000001a15177220 */ /* 0x040fe20000400000 */
[----:B------:R-:W-:Y:S01]  /*0510*/  FMUL R25, R21, R28 ;  /* 0x0000001c15197220 */ /* 0x000fe20000400000 */
[--C-:B-----5:R-:W-:Y:S01]  /*0520*/  FADD R9, R9, R16.reuse ;  /* 0x0000001009097221 */ /* 0x120fe20000000000 */
[--C-:B------:R-:W-:Y:S01]  /*0530*/  FADD R8, R8, R16.reuse ;  /* 0x0000001008087221 */ /* 0x100fe20000000000 */
[--C-:B------:R-:W-:Y:S01]  /*0540*/  FADD R10, R10, R16.reuse ;  /* 0x000000100a0a7221 */ /* 0x100fe20000000000 */
[----:B------:R-:W-:Y:S01]  /*0550*/  FADD R11, R11, R16 ;  /* 0x000000100b0b7221 */ /* 0x000fe20000000000 */
[C-C-:B------:R-:W-:Y:S01]  /*0560*/  FFMA R22, R17.reuse, R24, R20.reuse ;  /* 0x0000001811167223 */ /* 0x140fe20000000014 */
[C-C-:B------:R-:W-:Y:S01]  /*0570*/  FFMA R21, R17.reuse, R27, R20.reuse ;  /* 0x0000001b11157223 */ /* 0x140fe20000000014 */
[C-C-:B------:R-:W-:Y:S01]  /*0580*/  FFMA R23, R17.reuse, R23, R20.reuse ;  /* 0x0000001711177223 */ /* 0x140fe20000000014 */
[----:B------:R-:W-:Y:S01]  /*0590*/  FFMA R17, R17, R25, R20 ;  /* 0x0000001911117223 */ /* 0x000fe20000000014 */
[C---:B------:R-:W-:Y:S01]  /*05a0*/  FADD R20, -R2.reuse, R9 ;  /* 0x0000000902147221 */ /* 0x040fe20000000100 */
[C---:B------:R-:W-:Y:S01]  /*05b0*/  FADD R16, -R2.reuse, R8 ;  /* 0x0000000802107221 */ /* 0x040fe20000000100 */
[C---:B------:R-:W-:Y:S01]  /*05c0*/  FADD R24, -R2.reuse, R10 ;  /* 0x0000000a02187221 */ /* 0x040fe20000000100 */
[----:B------:R-:W-:Y:S01]  /*05d0*/  FADD R2, -R2, R11 ;  /* 0x0000000b02027221 */ /* 0x000fe20000000100 */
[C---:B------:R-:W-:Y:S01]  /*05e0*/  FMUL R20, R5.reuse, R20 ;  /* 0x0000001405147220 */ /* 0x040fe20000400000 */
[C---:B------:R-:W-:Y:S01]  /*05f0*/  FMUL R29, R5.reuse, R16 ;  /* 0x00000010051d7220 */ /* 0x040fe20000400000 */
[C---:B------:R-:W-:Y:S01]  /*0600*/  FMUL R27, R5.reuse, R24 ;  /* 0x00000018051b7220 */ /* 0x040fe20000400000 */
[----:B------:R-:W-:Y:S01]  /*0610*/  FMUL R25, R5, R2 ;  /* 0x0000000205197220 */ /* 0x000fe20000400000 */
[C-C-:B------:R-:W-:Y:S01]  /*0620*/  FFMA R5, R3.reuse, R20, R4.reuse ;  /* 0x0000001403057223 */ /* 0x140fe20000000004 */
[C-C-:B------:R-:W-:Y:S01]  /*0630*/  FFMA R20, R3.reuse, R29, R4.reuse ;  /* 0x0000001d03147223 */ /* 0x140fe20000000004 */
[C-C-:B------:R-:W-:Y:S01]  /*0640*/  FFMA R24, R3.reuse, R27, R4.reuse ;  /* 0x0000001b03187223 */ /* 0x140fe20000000004 */
[----:B------:R-:W-:Y:S01]  /*0650*/  FFMA R25, R3, R25, R4 ;  /* 0x0000001903197223 */ /* 0x000fe20000000004 */
[----:B------:R-:W-:Y:S01]  /*0660*/  FSETP.GEU.AND P6, PT, R17, RZ, PT ;  /* 0x000000ff1100720b */ /* 0x000fe20003fce000 */
[----:B0-----:R-:W-:Y:S01]  /*0670*/  IMAD.WIDE R2, R0, 0x4, R18 ;  /* 0x0000000400027825 */ /* 0x001fe200078e0212 */
[----:B------:R-:W-:-:S02]  /*0680*/  FSETP.GEU.AND P0, PT, R23, RZ, PT ;  /* 0x000000ff1700720b */ /* 0x000fc40003f0e000 */
[----:B------:R-:W-:Y:S02]  /*0690*/  FSETP.GEU.AND P1, PT, R22, RZ, PT ;  /* 0x000000ff1600720b */ /* 0x000fe40003f2e000 */
[----:B------:R-:W-:Y:S02]  /*06a0*/  FSETP.GEU.AND P2, PT, R21, RZ, PT ;  /* 0x000000ff1500720b */ /* 0x000fe40003f4e000 */
[----:B------:R-:W-:Y:S02]  /*06b0*/  SEL R19, R17, RZ, P6 ;  /* 0x000000ff11137207 */ /* 0x000fe40003000000 */
[----:B------:R-:W-:Y:S02]  /*06c0*/  FSETP.GEU.AND P3, PT, R25, RZ, PT ;  /* 0x000000ff1900720b */ /* 0x000fe40003f6e000 */
[----:B------:R-:W-:Y:S02]  /*06d0*/  FSETP.GEU.AND P4, PT, R24, RZ, PT ;  /* 0x000000ff1800720b */ /* 0x000fe40003f8e000 */
[----:B------:R-:W-:-:S02]  /*06e0*/  FSETP.GEU.AND P5, PT, R5, RZ, PT ;  /* 0x000000ff0500720b */ /* 0x000fc40003fae000 */
[----:B------:R-:W-:Y:S02]  /*06f0*/  FSETP.GEU.AND P6, PT, R20, RZ, PT ;  /* 0x000000ff1400720b */ /* 0x000fe40003fce000 */
[----:B------:R-:W-:Y:S02]  /*0700*/  SEL R18, R23, RZ, P0 ;  /* 0x000000ff17127207 */ /* 0x000fe40000000000 */
[----:B------:R-:W-:Y:S02]  /*0710*/  SEL R17, R22, RZ, P1 ;  /* 0x000000ff16117207 */ /* 0x000fe40000800000 */
[----:B------:R-:W-:Y:S02]  /*0720*/  SEL R16, R21, RZ, P2 ;  /* 0x000000ff15107207 */ /* 0x000fe40001000000 */
[----:B------:R-:W-:Y:S02]  /*0730*/  SEL R23, R25, RZ, P3 ;  /* 0x000000ff19177207 */ /* 0x000fe40001800000 */
[----:B------:R-:W-:-:S02]  /*0740*/  SEL R22, R24, RZ, P4 ;  /* 0x000000ff18167207 */ /* 0x000fc40002000000 */
[----:B------:R-:W-:Y:S02]  /*0750*/  SEL R21, R5, RZ, P5 ;  /* 0x000000ff05157207 */ /* 0x000fe40002800000 */
[----:B------:R-:W-:Y:S01]  /*0760*/  SEL R20, R20, RZ, P6 ;  /* 0x000000ff14147207 */ /* 0x000fe20003000000 */
[----:B------:R-:W-:Y:S04]  /*0770*/  STG.E.128 desc[UR4][R6.64], R12 ;  /* 0x0000000c06007986 */ /* 0x000fe8000c101d04 */
[----:B------:R-:W-:Y:S04]  /*0780*/  STG.E.128 desc[UR4][R6.64+0x800], R8 ;  /* 0x0008000806007986 */ /* 0x000fe8000c101d04 */
[----:B------:R-:W-:Y:S04]  /*0790*/  STG.E.128 desc[UR4][R2.64], R16 ;  /* 0x0000001002007986 */ /* 0x000fe8000c101d04 */
[----:B------:R-:W-:Y:S01]  /*07a0*/  STG.E.128 desc[UR4][R2.64+0x800], R20 ;  /* 0x0008001402007986 */ /* 0x000fe2000c101d04 */
[----:B------:R-:W-:Y:S05]  /*07b0*/  EXIT ;  /* 0x000000000000794d */ /* 0x000fea0003800000 */
.L_x_0:
[----:B------:R-:W-:-:S00]  /*07c0*/  BRA `(.L_x_0) ;  /* 0xfffffffc00fc7947 */ /* 0x000fc0000383ffff */
[----:B------:R-:W-:-:S00]  /*07d0*/  NOP ;  /* 0x0000000000007918 */ /* 0x000fc00000000000 */
        /* <DEDUP_REMOVED lines=10> */
.L_x_1:


//--------------------- .nv.global.init           --------------------------
	.section	.nv.global.init,"aw",@progbits
.nv.global.init:
	.type		_$_str,@object
	.size		_$_str,(_$_str_$_2 - _$_str)
_$_str:
        /*0000*/ 	.byte	0x5f, 0x5f, 0x43, 0x55, 0x44, 0x41, 0x5f, 0x46, 0x54, 0x5a, 0x00
	.type		_$_str_$_2,@object
	.size		_$_str_$_2,(.L_1 - _$_str_$_2)
_$_str_$_2:
        /*000b*/ 	.byte	0x5f, 0x5f, 0x43, 0x55, 0x44, 0x41, 0x5f, 0x50, 0x52, 0x45, 0x43, 0x5f, 0x53, 0x51, 0x52, 0x54
        /*001b*/ 	.byte	0x00
.L_1:


//--------------------- .nv.constant0.triton_poi_fused__native_batch_norm_legit_no_training_convolution_relu_33 --------------------------
	.section	.nv.constant0.triton_poi_fused__native_batch_norm_legit_no_training_convolution_relu_33,"a",@progbits
	.sectionflags	@""
	.align	4
.nv.constant0.triton_poi_fused__native_batch_norm_legit_no_training_convolution_relu_33:
	.zero		588
